//
// Generated by NVIDIA NVVM Compiler
//
// Compiler Build ID: CL-36424714
// Cuda compilation tools, release 13.0, V13.0.88
// Based on NVVM 20.0.0
//

.version 9.0
.target sm_100
.address_size 64

	// .globl	_Z12AccessKernelPfS_l

.visible .entry _Z12AccessKernelPfS_l(
	.param .u64 .ptr .align 1 _Z12AccessKernelPfS_l_param_0,
	.param .u64 .ptr .align 1 _Z12AccessKernelPfS_l_param_1,
	.param .u64 _Z12AccessKernelPfS_l_param_2
)
{
	.reg .b32 	%r<3>;
	.reg .b32 	%f<3>;
	.reg .b64 	%rd<8>;

	ld.param.u64 	%rd1, [_Z12AccessKernelPfS_l_param_0];
	ld.param.u64 	%rd2, [_Z12AccessKernelPfS_l_param_1];
	cvta.to.global.u64 	%rd3, %rd2;
	cvta.to.global.u64 	%rd4, %rd1;
	mov.u32 	%r1, %tid.x;
	shl.b32 	%r2, %r1, 1;
	mul.wide.u32 	%rd5, %r2, 4;
	add.s64 	%rd6, %rd4, %rd5;
	ld.global.f32 	%f1, [%rd6];
	add.s64 	%rd7, %rd3, %rd5;
	st.global.f32 	[%rd7], %f1;
	ld.global.f32 	%f2, [%rd6+4];
	st.global.f32 	[%rd7+4], %f2;
	ret;

}


// ===== COMPILED SASS (sm_100) =====

	.target	sm_100

	.elftype	@"ET_EXEC"


//--------------------- .note.nv.tkinfo           --------------------------
	.section	.note.nv.tkinfo,"",@"SHT_NOTE"
	.sectionflags	@"SHF_NOTE_NV_TKINFO"
	.tkinfo
        /*0018*/ 	.word	0x00000002
        /*0030*/ 	.string	""
        /*0030*/ 	.string	"ptxas"
        /*0030*/ 	.string	"Cuda compilation tools, release 13.0, V13.0.88"
        /*0030*/ 	.string	"Build cuda_13.0.r13.0/compiler.36424714_0"
        /*0030*/ 	.string	"-arch sm_100 -m 64 "



//--------------------- .note.nv.cuinfo           --------------------------
	.section	.note.nv.cuinfo,"",@"SHT_NOTE"
	.sectionflags	@"SHF_NOTE_NV_CUINFO"
        /*0018*/ 	.short	0x0002
        /*001a*/ 	.short	0x0064
        /*001c*/ 	.short	0x0082
	.zero		2


//--------------------- .nv.info                  --------------------------
	.section	.nv.info,"",@"SHT_CUDA_INFO"
	.align	4


	//----- nvinfo : EIATTR_REGCOUNT
	.align		4
        /*0000*/ 	.byte	0x04, 0x2f
        /*0002*/ 	.short	(.L_1 - .L_0)
	.align		4
.L_0:
        /*0004*/ 	.word	index@(_Z12AccessKernelPfS_l)
        /*0008*/ 	.word	0x0000000c


	//----- nvinfo : EIATTR_FRAME_SIZE
	.align		4
.L_1:
        /*000c*/ 	.byte	0x04, 0x11
        /*000e*/ 	.short	(.L_3 - .L_2)
	.align		4
.L_2:
        /*0010*/ 	.word	index@(_Z12AccessKernelPfS_l)
        /*0014*/ 	.word	0x00000000


	//----- nvinfo : EIATTR_MIN_STACK_SIZE
	.align		4
.L_3:
        /*0018*/ 	.byte	0x04, 0x12
        /*001a*/ 	.short	(.L_5 - .L_4)
	.align		4
.L_4:
        /*001c*/ 	.word	index@(_Z12AccessKernelPfS_l)
        /*0020*/ 	.word	0x00000000
.L_5:


//--------------------- .nv.compat                --------------------------
	.section	.nv.compat,"",@"SHT_CUDA_COMPAT_INFO"
	.align	4
        /*0000*/ 	.byte	0x02, 0x09, 0x00, 0x00, 0x02, 0x02, 0x01, 0x00, 0x02, 0x05, 0x05, 0x00, 0x03, 0x07, 0x01, 0x01
        /*0010*/ 	.byte	0x02, 0x03, 0x00, 0x00, 0x02, 0x06, 0x01, 0x00, 0x04, 0x0b, 0x08, 0x00, 0x09, 0x00, 0x00, 0x00
        /*0020*/ 	.byte	0x00, 0x00, 0x00, 0x00


//--------------------- .nv.info._Z12AccessKernelPfS_l --------------------------
	.section	.nv.info._Z12AccessKernelPfS_l,"",@"SHT_CUDA_INFO"
	.sectionflags	@""
	.align	4


	//----- nvinfo : EIATTR_CUDA_API_VERSION
	.align		4
        /*0000*/ 	.byte	0x04, 0x37
        /*0002*/ 	.short	(.L_7 - .L_6)
.L_6:
        /*0004*/ 	.word	0x00000082


	//----- nvinfo : EIATTR_KPARAM_INFO
	.align		4
.L_7:
        /*0008*/ 	.byte	0x04, 0x17
        /*000a*/ 	.short	(.L_9 - .L_8)
.L_8:
        /*000c*/ 	.word	0x00000000
        /*0010*/ 	.short	0x0002
        /*0012*/ 	.short	0x0010
        /*0014*/ 	.byte	0x00, 0xf0, 0x21, 0x00


	//----- nvinfo : EIATTR_KPARAM_INFO
	.align		4
.L_9:
        /*0018*/ 	.byte	0x04, 0x17
        /*001a*/ 	.short	(.L_11 - .L_10)
.L_10:
        /*001c*/ 	.word	0x00000000
        /*0020*/ 	.short	0x0001
        /*0022*/ 	.short	0x0008
        /*0024*/ 	.byte	0x00, 0xf5, 0x21, 0x00


	//----- nvinfo : EIATTR_KPARAM_INFO
	.align		4
.L_11:
        /*0028*/ 	.byte	0x04, 0x17
        /*002a*/ 	.short	(.L_13 - .L_12)
.L_12:
        /*002c*/ 	.word	0x00000000
        /*0030*/ 	.short	0x0000
        /*0032*/ 	.short	0x0000
        /*0034*/ 	.byte	0x00, 0xf5, 0x21, 0x00


	//----- nvinfo : EIATTR_SPARSE_MMA_MASK
	.align		4
.L_13:
        /*0038*/ 	.byte	0x03, 0x50
        /*003a*/ 	.short	0x0000


	//----- nvinfo : EIATTR_MAXREG_COUNT
	.align		4
        /*003c*/ 	.byte	0x03, 0x1b
        /*003e*/ 	.short	0x00ff


	//----- nvinfo : EIATTR_MERCURY_ISA_VERSION
	.align		4
        /*0040*/ 	.byte	0x03, 0x5f
        /*0042*/ 	.short	0x0101


	//----- nvinfo : EIATTR_VRC_CTA_INIT_COUNT
	.align		4
        /*0044*/ 	.byte	0x02, 0x4a
	.zero		1
	.zero		1


	//----- nvinfo : EIATTR_EXIT_INSTR_OFFSETS
	.align		4
        /*0048*/ 	.byte	0x04, 0x1c
        /*004a*/ 	.short	(.L_15 - .L_14)


	//   ....[0]....
.L_14:
        /*004c*/ 	.word	0x000000c0


	//----- nvinfo : EIATTR_CBANK_PARAM_SIZE
	.align		4
.L_15:
        /*0050*/ 	.byte	0x03, 0x19
        /*0052*/ 	.short	0x0018


	//----- nvinfo : EIATTR_PARAM_CBANK
	.align		4
        /*0054*/ 	.byte	0x04, 0x0a
        /*0056*/ 	.short	(.L_17 - .L_16)
	.align		4
.L_16:
        /*0058*/ 	.word	index@(.nv.constant0._Z12AccessKernelPfS_l)
        /*005c*/ 	.short	0x0380
        /*005e*/ 	.short	0x0018


	//----- nvinfo : EIATTR_SW_WAR
	.align		4
.L_17:
        /*0060*/ 	.byte	0x04, 0x36
        /*0062*/ 	.short	(.L_19 - .L_18)
.L_18:
        /*0064*/ 	.word	0x00000008
.L_19:


//--------------------- .nv.callgraph             --------------------------
	.section	.nv.callgraph,"",@"SHT_CUDA_CALLGRAPH"
	.align	4
	.sectionentsize	8
	.align		4
        /*0000*/ 	.word	0x00000000
	.align		4
        /*0004*/ 	.word	0xffffffff
	.align		4
        /*0008*/ 	.word	0x00000000
	.align		4
        /*000c*/ 	.word	0xfffffffe
	.align		4
        /*0010*/ 	.word	0x00000000
	.align		4
        /*0014*/ 	.word	0xfffffffd
	.align		4
        /*0018*/ 	.word	0x00000000
	.align		4
        /*001c*/ 	.word	0xfffffffc


//--------------------- .text._Z12AccessKernelPfS_l --------------------------
	.section	.text._Z12AccessKernelPfS_l,"ax",@progbits
	.align	128
        .global         _Z12AccessKernelPfS_l
        .type           _Z12AccessKernelPfS_l,@function
        .size           _Z12AccessKernelPfS_l,(.L_x_1 - _Z12AccessKernelPfS_l)
        .other          _Z12AccessKernelPfS_l,@"STO_CUDA_ENTRY STV_DEFAULT"
_Z12AccessKernelPfS_l:
.text._Z12AccessKernelPfS_l:
[----:B------:R-:W-:Y:S01]  /*0000*/  LDC R1, c[0x0][0x37c] ;  /* 0x0000df00ff017b82 */ /* 0x000fe20000000800 */
[----:B------:R-:W0:Y:S07]  /*0010*/  S2R R7, SR_TID.X ;  /* 0x0000000000077919 */ /* 0x000e2e0000002100 */
[----:B------:R-:W1:Y:S01]  /*0020*/  LDC.64 R2, c[0x0][0x380] ;  /* 0x0000e000ff027b82 */ /* 0x000e620000000a00 */
[----:B------:R-:W2:Y:S07]  /*0030*/  LDCU.64 UR4, c[0x0][0x358] ;  /* 0x00006b00ff0477ac */ /* 0x000eae0008000a00 */
[----:B------:R-:W3:Y:S01]  /*0040*/  LDC.64 R4, c[0x0][0x388] ;  /* 0x0000e200ff047b82 */ /* 0x000ee20000000a00 */
[----:B0-----:R-:W-:-:S05]  /*0050*/  SHF.L.U32 R7, R7, 0x1, RZ ;  /* 0x0000000107077819 */ /* 0x001fca00000006ff */
[----:B-1----:R-:W-:-:S05]  /*0060*/  IMAD.WIDE.U32 R2, R7, 0x4, R2 ;  /* 0x0000000407027825 */ /* 0x002fca00078e0002 */
[----:B--2---:R-:W2:Y:S01]  /*0070*/  LDG.E R9, desc[UR4][R2.64] ;  /* 0x0000000402097981 */ /* 0x004ea2000c1e1900 */
[----:B---3--:R-:W-:-:S05]  /*0080*/  IMAD.WIDE.U32 R4, R7, 0x4, R4 ;  /* 0x0000000407047825 */ /* 0x008fca00078e0004 */
[----:B--2---:R-:W-:Y:S04]  /*0090*/  STG.E desc[UR4][R4.64], R9 ;  /* 0x0000000904007986 */ /* 0x004fe8000c101904 */
[----:B------:R-:W2:Y:S04]  /*00a0*/  LDG.E R7, desc[UR4][R2.64+0x4] ;  /* 0x0000040402077981 */ /* 0x000ea8000c1e1900 */
[----:B--2---:R-:W-:Y:S01]  /*00b0*/  STG.E desc[UR4][R4.64+0x4], R7 ;  /* 0x0000040704007986 */ /* 0x004fe2000c101904 */
[----:B------:R-:W-:Y:S05]  /*00c0*/  EXIT ;  /* 0x000000000000794d */ /* 0x000fea0003800000 */
.L_x_0:
[----:B------:R-:W-:-:S00]  /*00d0*/  BRA `(.L_x_0) ;  /* 0xfffffffc00fc7947 */ /* 0x000fc0000383ffff */
[----:B------:R-:W-:-:S00]  /*00e0*/  NOP ;  /* 0x0000000000007918 */ /* 0x000fc00000000000 */
        /* <DEDUP_REMOVED lines=9> */
.L_x_1:


//--------------------- .nv.shared.reserved.0     --------------------------
	.section	.nv.shared.reserved.0,"aw",@nobits
	.weak		__nv_reservedSMEM_offset_0_alias
	.size		__nv_reservedSMEM_offset_0_alias, 0, 64
	.other		__nv_reservedSMEM_offset_0_alias,@"STO_CUDA_RESERVED_SHARED STV_DEFAULT"
__nv_reservedSMEM_offset_0_alias:
	.zero		0
	.zero		64


//--------------------- .nv.constant0._Z12AccessKernelPfS_l --------------------------
	.section	.nv.constant0._Z12AccessKernelPfS_l,"a",@progbits
	.sectionflags	@""
	.align	4
.nv.constant0._Z12AccessKernelPfS_l:
	.zero		920


//--------------------- SYMBOLS --------------------------

	.type		.nv.reservedSmem.offset0,@object
	.size		.nv.reservedSmem.offset0,0x4
